//
// Generated by NVIDIA NVVM Compiler
//
// Compiler Build ID: CL-36424714
// Cuda compilation tools, release 13.0, V13.0.88
// Based on NVVM 20.0.0
//

.version 9.0
.target sm_100
.address_size 64

	// .globl	_Z10cuda_helloPi
.extern .func  (.param .b32 func_retval0) vprintf
(
	.param .b64 vprintf_param_0,
	.param .b64 vprintf_param_1
)
;
.global .align 1 .b8 $str[23] = {72, 101, 108, 108, 111, 32, 87, 111, 114, 108, 100, 32, 102, 114, 111, 109, 32, 71, 80, 85, 33, 10};

.visible .entry _Z10cuda_helloPi(
	.param .u64 .ptr .align 1 _Z10cuda_helloPi_param_0
)
{
	.reg .b32 	%r<4>;
	.reg .b64 	%rd<5>;

	ld.param.u64 	%rd1, [_Z10cuda_helloPi_param_0];
	cvta.to.global.u64 	%rd2, %rd1;
	mov.u64 	%rd3, $str;
	cvta.global.u64 	%rd4, %rd3;
	{ // callseq 0, 0
	.param .b64 param0;
	st.param.b64 	[param0], %rd4;
	.param .b64 param1;
	st.param.b64 	[param1], 0;
	.param .b32 retval0;
	call.uni (retval0), 
	vprintf, 
	(
	param0, 
	param1
	);
	ld.param.b32 	%r1, [retval0];
	} // callseq 0
	mov.b32 	%r3, 1;
	st.global.u32 	[%rd2], %r3;
	ret;

}


// ===== COMPILED SASS (sm_100) =====

	.target	sm_100

	.elftype	@"ET_EXEC"


//--------------------- .note.nv.tkinfo           --------------------------
	.section	.note.nv.tkinfo,"",@"SHT_NOTE"
	.sectionflags	@"SHF_NOTE_NV_TKINFO"
	.tkinfo
        /*0018*/ 	.word	0x00000002
        /*0030*/ 	.string	""
        /*0030*/ 	.string	"ptxas"
        /*0030*/ 	.string	"Cuda compilation tools, release 13.0, V13.0.88"
        /*0030*/ 	.string	"Build cuda_13.0.r13.0/compiler.36424714_0"
        /*0030*/ 	.string	"-arch sm_100 -m 64 "



//--------------------- .note.nv.cuinfo           --------------------------
	.section	.note.nv.cuinfo,"",@"SHT_NOTE"
	.sectionflags	@"SHF_NOTE_NV_CUINFO"
        /*0018*/ 	.short	0x0002
        /*001a*/ 	.short	0x0064
        /*001c*/ 	.short	0x0082
	.zero		2


//--------------------- .nv.info                  --------------------------
	.section	.nv.info,"",@"SHT_CUDA_INFO"
	.align	4


	//----- nvinfo : EIATTR_REGCOUNT
	.align		4
        /*0000*/ 	.byte	0x04, 0x2f
        /*0002*/ 	.short	(.L_2 - .L_1)
	.align		4
.L_1:
        /*0004*/ 	.word	index@(_Z10cuda_helloPi)
        /*0008*/ 	.word	0x00000018


	//----- nvinfo : EIATTR_FRAME_SIZE
	.align		4
.L_2:
        /*000c*/ 	.byte	0x04, 0x11
        /*000e*/ 	.short	(.L_4 - .L_3)
	.align		4
.L_3:
        /*0010*/ 	.word	index@(_Z10cuda_helloPi)
        /*0014*/ 	.word	0x00000000


	//----- nvinfo : EIATTR_MIN_STACK_SIZE
	.align		4
.L_4:
        /*0018*/ 	.byte	0x04, 0x12
        /*001a*/ 	.short	(.L_6 - .L_5)
	.align		4
.L_5:
        /*001c*/ 	.word	index@(_Z10cuda_helloPi)
        /*0020*/ 	.word	0x00000000
.L_6:


//--------------------- .nv.compat                --------------------------
	.section	.nv.compat,"",@"SHT_CUDA_COMPAT_INFO"
	.align	4
        /*0000*/ 	.byte	0x02, 0x09, 0x00, 0x00, 0x02, 0x02, 0x01, 0x00, 0x02, 0x05, 0x05, 0x00, 0x03, 0x07, 0x01, 0x01
        /*0010*/ 	.byte	0x02, 0x03, 0x00, 0x00, 0x02, 0x06, 0x01, 0x00, 0x04, 0x0b, 0x08, 0x00, 0x09, 0x00, 0x00, 0x00
        /*0020*/ 	.byte	0x00, 0x00, 0x00, 0x00


//--------------------- .nv.info._Z10cuda_helloPi --------------------------
	.section	.nv.info._Z10cuda_helloPi,"",@"SHT_CUDA_INFO"
	.sectionflags	@""
	.align	4


	//----- nvinfo : EIATTR_CUDA_API_VERSION
	.align		4
        /*0000*/ 	.byte	0x04, 0x37
        /*0002*/ 	.short	(.L_8 - .L_7)
.L_7:
        /*0004*/ 	.word	0x00000082


	//----- nvinfo : EIATTR_KPARAM_INFO
	.align		4
.L_8:
        /*0008*/ 	.byte	0x04, 0x17
        /*000a*/ 	.short	(.L_10 - .L_9)
.L_9:
        /*000c*/ 	.word	0x00000000
        /*0010*/ 	.short	0x0000
        /*0012*/ 	.short	0x0000
        /*0014*/ 	.byte	0x00, 0xf5, 0x21, 0x00


	//----- nvinfo : EIATTR_SPARSE_MMA_MASK
	.align		4
.L_10:
        /*0018*/ 	.byte	0x03, 0x50
        /*001a*/ 	.short	0x0000


	//----- nvinfo : EIATTR_MAXREG_COUNT
	.align		4
        /*001c*/ 	.byte	0x03, 0x1b
        /*001e*/ 	.short	0x00ff


	//----- nvinfo : EIATTR_EXTERNS
	.align		4
        /*0020*/ 	.byte	0x04, 0x0f
        /*0022*/ 	.short	(.L_12 - .L_11)


	//   ....[0]....
	.align		4
.L_11:
        /*0024*/ 	.word	index@(vprintf)


	//----- nvinfo : EIATTR_MERCURY_ISA_VERSION
	.align		4
.L_12:
        /*0028*/ 	.byte	0x03, 0x5f
        /*002a*/ 	.short	0x0101


	//----- nvinfo : EIATTR_VRC_CTA_INIT_COUNT
	.align		4
        /*002c*/ 	.byte	0x02, 0x4a
	.zero		1
	.zero		1


	//----- nvinfo : EIATTR_SYSCALL_OFFSETS
	.align		4
        /*0030*/ 	.byte	0x04, 0x46
        /*0032*/ 	.short	(.L_14 - .L_13)


	//   ....[0]....
.L_13:
        /*0034*/ 	.word	0x00000090


	//----- nvinfo : EIATTR_EXIT_INSTR_OFFSETS
	.align		4
.L_14:
        /*0038*/ 	.byte	0x04, 0x1c
        /*003a*/ 	.short	(.L_16 - .L_15)


	//   ....[0]....
.L_15:
        /*003c*/ 	.word	0x000000d0


	//----- nvinfo : EIATTR_CBANK_PARAM_SIZE
	.align		4
.L_16:
        /*0040*/ 	.byte	0x03, 0x19
        /*0042*/ 	.short	0x0008


	//----- nvinfo : EIATTR_PARAM_CBANK
	.align		4
        /*0044*/ 	.byte	0x04, 0x0a
        /*0046*/ 	.short	(.L_18 - .L_17)
	.align		4
.L_17:
        /*0048*/ 	.word	index@(.nv.constant0._Z10cuda_helloPi)
        /*004c*/ 	.short	0x0380
        /*004e*/ 	.short	0x0008


	//----- nvinfo : EIATTR_SW_WAR
	.align		4
.L_18:
        /*0050*/ 	.byte	0x04, 0x36
        /*0052*/ 	.short	(.L_20 - .L_19)
.L_19:
        /*0054*/ 	.word	0x00000008
.L_20:


//--------------------- .nv.callgraph             --------------------------
	.section	.nv.callgraph,"",@"SHT_CUDA_CALLGRAPH"
	.align	4
	.sectionentsize	8
	.align		4
        /*0000*/ 	.word	0x00000000
	.align		4
        /*0004*/ 	.word	0xffffffff
	.align		4
        /*0008*/ 	.word	index@(_Z10cuda_helloPi)
	.align		4
        /*000c*/ 	.word	index@(vprintf)
	.align		4
        /*0010*/ 	.word	0x00000000
	.align		4
        /*0014*/ 	.word	0xfffffffe
	.align		4
        /*0018*/ 	.word	0x00000000
	.align		4
        /*001c*/ 	.word	0xfffffffd
	.align		4
        /*0020*/ 	.word	0x00000000
	.align		4
        /*0024*/ 	.word	0xfffffffc


//--------------------- .nv.constant4             --------------------------
	.section	.nv.constant4,"a",@progbits
	.align	8
	.align		8
.nv.constant4:
        /*0000*/ 	.dword	vprintf
	.align		8
        /*0008*/ 	.dword	$str


//--------------------- .text._Z10cuda_helloPi    --------------------------
	.section	.text._Z10cuda_helloPi,"ax",@progbits
	.align	128
        .global         _Z10cuda_helloPi
        .type           _Z10cuda_helloPi,@function
        .size           _Z10cuda_helloPi,(.L_x_2 - _Z10cuda_helloPi)
        .other          _Z10cuda_helloPi,@"STO_CUDA_ENTRY STV_DEFAULT"
_Z10cuda_helloPi:
.text._Z10cuda_helloPi:
[----:B------:R-:W0:Y:S01]  /*0000*/  LDC R1, c[0x0][0x37c] ;  /* 0x0000df00ff017b82 */ /* 0x000e220000000800 */
[----:B------:R-:W-:Y:S01]  /*0010*/  MOV R0, 0x0 ;  /* 0x0000000000007802 */ /* 0x000fe20000000f00 */
[----:B------:R-:W1:Y:S01]  /*0020*/  LDCU.64 UR4, c[0x4][0x8] ;  /* 0x01000100ff0477ac */ /* 0x000e620008000a00 */
[----:B------:R-:W-:-:S05]  /*0030*/  CS2R R6, SRZ ;  /* 0x0000000000067805 */ /* 0x000fca000001ff00 */
[----:B------:R2:W3:Y:S01]  /*0040*/  LDC.64 R2, c[0x4][R0] ;  /* 0x0100000000027b82 */ /* 0x0004e20000000a00 */
[----:B------:R-:W4:Y:S01]  /*0050*/  LDCU.64 UR36, c[0x0][0x358] ;  /* 0x00006b00ff2477ac */ /* 0x000f220008000a00 */
[----:B-1----:R-:W-:Y:S02]  /*0060*/  IMAD.U32 R4, RZ, RZ, UR4 ;  /* 0x00000004ff047e24 */ /* 0x002fe4000f8e00ff */
[----:B--2---:R-:W-:-:S07]  /*0070*/  IMAD.U32 R5, RZ, RZ, UR5 ;  /* 0x00000005ff057e24 */ /* 0x004fce000f8e00ff */
[----:B------:R-:W-:-:S07]  /*0080*/  LEPC R20, `(.L_x_0) ;  /* 0x000000001014794e */ /* 0x000fce0000000000 */
[----:B0--34-:R-:W-:Y:S05]  /*0090*/  CALL.ABS.NOINC R2 ;  /* 0x0000000002007343 */ /* 0x019fea0003c00000 */
.L_x_0:
[----:B------:R-:W0:Y:S01]  /*00a0*/  LDC.64 R2, c[0x0][0x380] ;  /* 0x0000e000ff027b82 */ /* 0x000e220000000a00 */
[----:B------:R-:W-:-:S05]  /*00b0*/  IMAD.MOV.U32 R5, RZ, RZ, 0x1 ;  /* 0x00000001ff057424 */ /* 0x000fca00078e00ff */
[----:B0-----:R-:W-:Y:S01]  /*00c0*/  STG.E desc[UR36][R2.64], R5 ;  /* 0x0000000502007986 */ /* 0x001fe2000c101924 */
[----:B------:R-:W-:Y:S05]  /*00d0*/  EXIT ;  /* 0x000000000000794d */ /* 0x000fea0003800000 */
.L_x_1:
[----:B------:R-:W-:-:S00]  /*00e0*/  BRA `(.L_x_1) ;  /* 0xfffffffc00fc7947 */ /* 0x000fc0000383ffff */
[----:B------:R-:W-:-:S00]  /*00f0*/  NOP ;  /* 0x0000000000007918 */ /* 0x000fc00000000000 */
        /* <DEDUP_REMOVED lines=8> */
.L_x_2:


//--------------------- .nv.global.init           --------------------------
	.section	.nv.global.init,"aw",@progbits
.nv.global.init:
	.type		$str,@object
	.size		$str,(.L_0 - $str)
$str:
        /*0000*/ 	.byte	0x48, 0x65, 0x6c, 0x6c, 0x6f, 0x20, 0x57, 0x6f, 0x72, 0x6c, 0x64, 0x20, 0x66, 0x72, 0x6f, 0x6d
        /*0010*/ 	.byte	0x20, 0x47, 0x50, 0x55, 0x21, 0x0a, 0x00
.L_0:


//--------------------- .nv.shared.reserved.0     --------------------------
	.section	.nv.shared.reserved.0,"aw",@nobits
	.weak		__nv_reservedSMEM_offset_0_alias
	.size		__nv_reservedSMEM_offset_0_alias, 0, 64
	.other		__nv_reservedSMEM_offset_0_alias,@"STO_CUDA_RESERVED_SHARED STV_DEFAULT"
__nv_reservedSMEM_offset_0_alias:
	.zero		0
	.zero		64


//--------------------- .nv.constant0._Z10cuda_helloPi --------------------------
	.section	.nv.constant0._Z10cuda_helloPi,"a",@progbits
	.sectionflags	@""
	.align	4
.nv.constant0._Z10cuda_helloPi:
	.zero		904


//--------------------- SYMBOLS --------------------------

	.type		.nv.reservedSmem.offset0,@object
	.size		.nv.reservedSmem.offset0,0x4
	.type		vprintf,@function
